	.headerflags	@"EF_CUDA_TEXMODE_UNIFIED EF_CUDA_64BIT_ADDRESS EF_CUDA_ACCELERATORS EF_CUDA_SM90 EF_CUDA_VIRTUAL_SM(EF_CUDA_SM90)"
	.elftype	@"ET_EXEC"


//--------------------- .nv.info                  --------------------------
	.section	.nv.info,"",@"SHT_CUDA_INFO"
	.align	4


	//----- nvinfo : EIATTR_REGCOUNT
	.align		4
        /*0000*/ 	.byte	0x04, 0x2f
        /*0002*/ 	.short	(.L_3 - .L_2)
	.align		4
.L_2:
        /*0004*/ 	.word	index@(triton_poi_fused__native_batch_norm_legit_no_training_relu_5)
        /*0008*/ 	.word	0x00000012


	//----- nvinfo : EIATTR_MIN_STACK_SIZE
	.align		4
.L_3:
        /*000c*/ 	.byte	0x04, 0x12
        /*000e*/ 	.short	(.L_5 - .L_4)
	.align		4
.L_4:
        /*0010*/ 	.word	index@(triton_poi_fused__native_batch_norm_legit_no_training_relu_5)
        /*0014*/ 	.word	0x00000000


	//----- nvinfo : EIATTR_FRAME_SIZE
	.align		4
.L_5:
        /*0018*/ 	.byte	0x04, 0x11
        /*001a*/ 	.short	(.L_7 - .L_6)
	.align		4
.L_6:
        /*001c*/ 	.word	index@(triton_poi_fused__native_batch_norm_legit_no_training_relu_5)
        /*0020*/ 	.word	0x00000000


	//----- nvinfo : EIATTR_MIN_STACK_SIZE
	.align		4
.L_7:
        /*0024*/ 	.byte	0x04, 0x12
        /*0026*/ 	.short	(.L_9 - .L_8)
	.align		4
.L_8:
        /*0028*/ 	.word	index@(triton_poi_fused__native_batch_norm_legit_no_training_relu_5)
        /*002c*/ 	.word	0x00000000
.L_9:


//--------------------- .nv.info.triton_poi_fused__native_batch_norm_legit_no_training_relu_5 --------------------------
	.section	.nv.info.triton_poi_fused__native_batch_norm_legit_no_training_relu_5,"",@"SHT_CUDA_INFO"
	.sectionflags	@""
	.align	4


	//----- nvinfo : EIATTR_CUDA_API_VERSION
	.align		4
        /*0000*/ 	.byte	0x04, 0x37
        /*0002*/ 	.short	(.L_11 - .L_10)
.L_10:
        /*0004*/ 	.word	0x0000007c


	//----- nvinfo : EIATTR_KPARAM_INFO
	.align		4
.L_11:
        /*0008*/ 	.byte	0x04, 0x17
        /*000a*/ 	.short	(.L_13 - .L_12)
.L_12:
        /*000c*/ 	.word	0x00000000
        /*0010*/ 	.short	0x0006
        /*0012*/ 	.short	0x0030
        /*0014*/ 	.byte	0x00, 0xf0, 0x11, 0x00


	//----- nvinfo : EIATTR_KPARAM_INFO
	.align		4
.L_13:
        /*0018*/ 	.byte	0x04, 0x17
        /*001a*/ 	.short	(.L_15 - .L_14)
.L_14:
        /*001c*/ 	.word	0x00000000
        /*0020*/ 	.short	0x0005
        /*0022*/ 	.short	0x0028
        /*0024*/ 	.byte	0x00, 0xf4, 0x21, 0x00


	//----- nvinfo : EIATTR_KPARAM_INFO
	.align		4
.L_15:
        /*0028*/ 	.byte	0x04, 0x17
        /*002a*/ 	.short	(.L_17 - .L_16)
.L_16:
        /*002c*/ 	.word	0x00000000
        /*0030*/ 	.short	0x0004
        /*0032*/ 	.short	0x0020
        /*0034*/ 	.byte	0x00, 0xf4, 0x21, 0x00


	//----- nvinfo : EIATTR_KPARAM_INFO
	.align		4
.L_17:
        /*0038*/ 	.byte	0x04, 0x17
        /*003a*/ 	.short	(.L_19 - .L_18)
.L_18:
        /*003c*/ 	.word	0x00000000
        /*0040*/ 	.short	0x0003
        /*0042*/ 	.short	0x0018
        /*0044*/ 	.byte	0x00, 0xf4, 0x21, 0x00


	//----- nvinfo : EIATTR_KPARAM_INFO
	.align		4
.L_19:
        /*0048*/ 	.byte	0x04, 0x17
        /*004a*/ 	.short	(.L_21 - .L_20)
.L_20:
        /*004c*/ 	.word	0x00000000
        /*0050*/ 	.short	0x0002
        /*0052*/ 	.short	0x0010
        /*0054*/ 	.byte	0x00, 0xf4, 0x21, 0x00


	//----- nvinfo : EIATTR_KPARAM_INFO
	.align		4
.L_21:
        /*0058*/ 	.byte	0x04, 0x17
        /*005a*/ 	.short	(.L_23 - .L_22)
.L_22:
        /*005c*/ 	.word	0x00000000
        /*0060*/ 	.short	0x0001
        /*0062*/ 	.short	0x0008
        /*0064*/ 	.byte	0x00, 0xf4, 0x21, 0x00


	//----- nvinfo : EIATTR_KPARAM_INFO
	.align		4
.L_23:
        /*0068*/ 	.byte	0x04, 0x17
        /*006a*/ 	.short	(.L_25 - .L_24)
.L_24:
        /*006c*/ 	.word	0x00000000
        /*0070*/ 	.short	0x0000
        /*0072*/ 	.short	0x0000
        /*0074*/ 	.byte	0x00, 0xf4, 0x21, 0x00


	//----- nvinfo : EIATTR_SPARSE_MMA_MASK
	.align		4
.L_25:
        /*0078*/ 	.byte	0x03, 0x50
        /*007a*/ 	.short	0x0000


	//----- nvinfo : EIATTR_MAXREG_COUNT
	.align		4
        /*007c*/ 	.byte	0x03, 0x1b
        /*007e*/ 	.short	0x00ff


	//----- nvinfo : EIATTR_EXIT_INSTR_OFFSETS
	.align		4
        /*0080*/ 	.byte	0x04, 0x1c
        /*0082*/ 	.short	(.L_27 - .L_26)


	//   ....[0]....
.L_26:
        /*0084*/ 	.word	0x000003d0


	//----- nvinfo : EIATTR_REQNTID
	.align		4
.L_27:
        /*0088*/ 	.byte	0x04, 0x10
        /*008a*/ 	.short	(.L_29 - .L_28)
.L_28:
        /*008c*/ 	.word	0x00000100
        /*0090*/ 	.word	0x00000001
        /*0094*/ 	.word	0x00000001


	//----- nvinfo : EIATTR_CBANK_PARAM_SIZE
	.align		4
.L_29:
        /*0098*/ 	.byte	0x03, 0x19
        /*009a*/ 	.short	0x0034


	//----- nvinfo : EIATTR_PARAM_CBANK
	.align		4
        /*009c*/ 	.byte	0x04, 0x0a
        /*009e*/ 	.short	(.L_31 - .L_30)
	.align		4
.L_30:
        /*00a0*/ 	.word	index@(.nv.constant0.triton_poi_fused__native_batch_norm_legit_no_training_relu_5)
        /*00a4*/ 	.short	0x0210
        /*00a6*/ 	.short	0x0034


	//----- nvinfo : EIATTR_SW_WAR
	.align		4
.L_31:
        /*00a8*/ 	.byte	0x04, 0x36
        /*00aa*/ 	.short	(.L_33 - .L_32)
.L_32:
        /*00ac*/ 	.word	0x00000008
.L_33:


//--------------------- .nv.callgraph             --------------------------
	.section	.nv.callgraph,"",@"SHT_CUDA_CALLGRAPH"
	.align	4
	.sectionentsize	8
	.align		4
        /*0000*/ 	.word	0x00000000
	.align		4
        /*0004*/ 	.word	0xffffffff
	.align		4
        /*0008*/ 	.word	0x00000000
	.align		4
        /*000c*/ 	.word	0xfffffffe
	.align		4
        /*0010*/ 	.word	0x00000000
	.align		4
        /*0014*/ 	.word	0xfffffffd
	.align		4
        /*0018*/ 	.word	0x00000000
	.align		4
        /*001c*/ 	.word	0xfffffffc


//--------------------- .nv.constant4             --------------------------
	.section	.nv.constant4,"a",@progbits
	.align	8
	.align		8
.nv.constant4:
        /*0000*/ 	.dword	_$_str
	.align		8
        /*0008*/ 	.dword	_$_str_$_2


//--------------------- .text.triton_poi_fused__native_batch_norm_legit_no_training_relu_5 --------------------------
	.section	.text.triton_poi_fused__native_batch_norm_legit_no_training_relu_5,"ax",@progbits
	.align	128
        .global         triton_poi_fused__native_batch_norm_legit_no_training_relu_5
        .type           triton_poi_fused__native_batch_norm_legit_no_training_relu_5,@function
        .size           triton_poi_fused__native_batch_norm_legit_no_training_relu_5,(.L_x_1 - triton_poi_fused__native_batch_norm_legit_no_training_relu_5)
        .other          triton_poi_fused__native_batch_norm_legit_no_training_relu_5,@"STO_CUDA_ENTRY STV_DEFAULT"
triton_poi_fused__native_batch_norm_legit_no_training_relu_5:
.text.triton_poi_fused__native_batch_norm_legit_no_training_relu_5:
[----:B------:R-:W-:Y:S01]  /*0000*/  LDC R1, c[0x0][0x28] ;  /* 0x00000a00ff017b82 */ /* 0x000fe20000000800 */
[----:B------:R-:W1:Y:S07]  /*0010*/  S2R R0, SR_TID.X ;  /* 0x0000000000007919 */ /* 0x000e6e0000002100 */
[----:B------:R-:W2:Y:S01]  /*0020*/  LDC.64 R2, c[0x0][0x220] ;  /* 0x00008800ff027b82 */ /* 0x000ea20000000a00 */
[----:B------:R-:W-:Y:S01]  /*0030*/  ULDC.64 UR4, c[0x0][0x208] ;  /* 0x0000820000047ab9 */ /* 0x000fe20000000a00 */
[----:B------:R-:W3:Y:S06]  /*0040*/  S2R R7, SR_CTAID.X ;  /* 0x0000000000077919 */ /* 0x000eec0000002500 */
[----:B------:R-:W4:Y:S08]  /*0050*/  LDC.64 R8, c[0x0][0x228] ;  /* 0x00008a00ff087b82 */ /* 0x000f300000000a00 */
[----:B------:R-:W5:Y:S01]  /*0060*/  LDC.64 R10, c[0x0][0x230] ;  /* 0x00008c00ff0a7b82 */ /* 0x000f620000000a00 */
[----:B-1----:R-:W-:-:S02]  /*0070*/  SHF.L.U32 R0, R0, 0x1, RZ ;  /* 0x0000000100007819 */ /* 0x002fc400000006ff */
[----:B---3--:R-:W-:Y:S02]  /*0080*/  SHF.R.S32.HI R5, RZ, 0x16, R7 ;  /* 0x00000016ff057819 */ /* 0x008fe40000011407 */
[----:B------:R-:W-:Y:S02]  /*0090*/  LOP3.LUT R0, R0, 0x1fe, RZ, 0xc0, !PT ;  /* 0x000001fe00007812 */ /* 0x000fe400078ec0ff */
[----:B------:R-:W-:Y:S02]  /*00a0*/  SGXT R5, R5, 0x1 ;  /* 0x000000010505781a */ /* 0x000fe40000000200 */
[----:B------:R-:W-:Y:S02]  /*00b0*/  LEA R0, R7, R0, 0x9 ;  /* 0x0000000007007211 */ /* 0x000fe400078e48ff */
[----:B------:R-:W1:Y:S02]  /*00c0*/  LDC.64 R6, c[0x0][0x218] ;  /* 0x00008600ff067b82 */ /* 0x000e640000000a00 */
[----:B------:R-:W-:-:S04]  /*00d0*/  LEA.HI R5, R5, R0, RZ, 0x6 ;  /* 0x0000000005057211 */ /* 0x000fc800078f30ff */
[----:B------:R-:W-:-:S04]  /*00e0*/  LOP3.LUT R5, R5, 0xffffffc0, RZ, 0xc0, !PT ;  /* 0xffffffc005057812 */ /* 0x000fc800078ec0ff */
[----:B------:R-:W-:Y:S02]  /*00f0*/  IADD3 R13, R0, -R5, RZ ;  /* 0x80000005000d7210 */ /* 0x000fe40007ffe0ff */
[----:B------:R-:W3:Y:S03]  /*0100*/  LDC.64 R4, c[0x0][0x210] ;  /* 0x00008400ff047b82 */ /* 0x000ee60000000a00 */
[----:B--2---:R-:W-:-:S06]  /*0110*/  IMAD.WIDE R2, R13, 0x4, R2 ;  /* 0x000000040d027825 */ /* 0x004fcc00078e0202 */
[----:B------:R-:W2:Y:S01]  /*0120*/  LDG.E.EL.64 R2, desc[UR4][R2.64] ;  /* 0x0000000402027981 */ /* 0x000ea2000c2e1b00 */
[----:B-1----:R-:W-:-:S04]  /*0130*/  IMAD.WIDE R6, R13, 0x4, R6 ;  /* 0x000000040d067825 */ /* 0x002fc800078e0206 */
[C---:B----4-:R-:W-:Y:S02]  /*0140*/  IMAD.WIDE R8, R13.reuse, 0x4, R8 ;  /* 0x000000040d087825 */ /* 0x050fe400078e0208 */
[----:B------:R-:W4:Y:S02]  /*0150*/  LDG.E.EL.64 R6, desc[UR4][R6.64] ;  /* 0x0000000406067981 */ /* 0x000f24000c2e1b00 */
[----:B-----5:R-:W-:Y:S02]  /*0160*/  IMAD.WIDE R10, R13, 0x4, R10 ;  /* 0x000000040d0a7825 */ /* 0x020fe400078e020a */
[----:B------:R-:W5:Y:S02]  /*0170*/  LDG.E.EL.64 R8, desc[UR4][R8.64] ;  /* 0x0000000408087981 */ /* 0x000f64000c2e1b00 */
[----:B---3--:R-:W-:Y:S02]  /*0180*/  IMAD.WIDE R4, R0, 0x4, R4 ;  /* 0x0000000400047825 */ /* 0x008fe400078e0204 */
[----:B------:R-:W5:Y:S04]  /*0190*/  LDG.E.EL.64 R10, desc[UR4][R10.64] ;  /* 0x000000040a0a7981 */ /* 0x000f68000c2e1b00 */
[----:B------:R-:W4:Y:S01]  /*01a0*/  LDG.E.64 R4, desc[UR4][R4.64] ;  /* 0x0000000404047981 */ /* 0x000f22000c1e1b00 */
[----:B------:R-:W-:Y:S01]  /*01b0*/  HFMA2.MMA R14, -RZ, RZ, 1.625, 0 ;  /* 0x3e800000ff0e7435 */ /* 0x000fe200000001ff */
[----:B--2---:R-:W-:Y:S01]  /*01c0*/  FADD R2, R2, 9.9999997473787516356e-06 ;  /* 0x3727c5ac02027421 */ /* 0x004fe20000000000 */
[----:B------:R-:W-:-:S03]  /*01d0*/  FADD R3, R3, 9.9999997473787516356e-06 ;  /* 0x3727c5ac03037421 */ /* 0x000fc60000000000 */
[----:B------:R-:W1:Y:S08]  /*01e0*/  MUFU.SQRT R12, R2 ;  /* 0x00000002000c7308 */ /* 0x000e700000002000 */
[----:B------:R2:W3:Y:S01]  /*01f0*/  MUFU.SQRT R13, R3 ;  /* 0x00000003000d7308 */ /* 0x0004e20000002000 */
[C---:B-1----:R-:W-:Y:S02]  /*0200*/  FSETP.GT.AND P0, PT, R12.reuse, 8.50705917302346158658e+37, PT ;  /* 0x7e8000000c00780b */ /* 0x042fe40003f04000 */
[----:B------:R-:W-:Y:S01]  /*0210*/  FSETP.GEU.AND P2, PT, R12, 1.175494350822287508e-38, PT ;  /* 0x008000000c00780b */ /* 0x000fe20003f4e000 */
[----:B--2---:R-:W1:Y:S01]  /*0220*/  LDC.64 R2, c[0x0][0x238] ;  /* 0x00008e00ff027b82 */ /* 0x004e620000000a00 */
[----:B---3--:R-:W-:-:S02]  /*0230*/  FSETP.GT.AND P1, PT, R13, 8.50705917302346158658e+37, PT ;  /* 0x7e8000000d00780b */ /* 0x008fc40003f24000 */
[----:B------:R-:W-:-:S07]  /*0240*/  FSETP.GEU.AND P3, PT, R13, 1.175494350822287508e-38, PT ;  /* 0x008000000d00780b */ /* 0x000fce0003f6e000 */
[----:B------:R-:W-:-:S04]  /*0250*/  @P0 FMUL R12, R12, 0.25 ;  /* 0x3e8000000c0c0820 */ /* 0x000fc80000400000 */
[----:B------:R-:W-:Y:S01]  /*0260*/  @!P2 FMUL R12, R12, 16777216 ;  /* 0x4b8000000c0ca820 */ /* 0x000fe20000400000 */
[----:B------:R-:W-:-:S04]  /*0270*/  @P1 FMUL R13, R13, 0.25 ;  /* 0x3e8000000d0d1820 */ /* 0x000fc80000400000 */
[----:B------:R-:W-:Y:S01]  /*0280*/  @!P3 FMUL R13, R13, 16777216 ;  /* 0x4b8000000d0db820 */ /* 0x000fe20000400000 */
[----:B------:R-:W2:Y:S01]  /*0290*/  MUFU.RCP R12, R12 ;  /* 0x0000000c000c7308 */ /* 0x000ea20000001000 */
[----:B------:R-:W-:-:S07]  /*02a0*/  FSEL R15, R14, 1, P0 ;  /* 0x3f8000000e0f7808 */ /* 0x000fce0000000000 */
[----:B------:R-:W3:Y:S01]  /*02b0*/  MUFU.RCP R13, R13 ;  /* 0x0000000d000d7308 */ /* 0x000ee20000001000 */
[----:B------:R-:W-:Y:S01]  /*02c0*/  FSEL R14, R14, 1, P1 ;  /* 0x3f8000000e0e7808 */ /* 0x000fe20000800000 */
[----:B------:R-:W-:-:S04]  /*02d0*/  @!P2 FMUL R15, R15, 16777216 ;  /* 0x4b8000000f0fa820 */ /* 0x000fc80000400000 */
[----:B------:R-:W-:Y:S01]  /*02e0*/  @!P3 FMUL R14, R14, 16777216 ;  /* 0x4b8000000e0eb820 */ /* 0x000fe20000400000 */
[----:B----4-:R-:W-:Y:S01]  /*02f0*/  FADD R5, R5, -R7 ;  /* 0x8000000705057221 */ /* 0x010fe20000000000 */
[----:B------:R-:W-:Y:S01]  /*0300*/  FADD R4, R4, -R6 ;  /* 0x8000000604047221 */ /* 0x000fe20000000000 */
[----:B--2---:R-:W-:Y:S01]  /*0310*/  FMUL R15, R12, R15 ;  /* 0x0000000f0c0f7220 */ /* 0x004fe20000400000 */
[----:B---3--:R-:W-:-:S03]  /*0320*/  FMUL R14, R13, R14 ;  /* 0x0000000e0d0e7220 */ /* 0x008fc60000400000 */
[----:B------:R-:W-:Y:S01]  /*0330*/  FMUL R15, R4, R15 ;  /* 0x0000000f040f7220 */ /* 0x000fe20000400000 */
[----:B------:R-:W-:-:S03]  /*0340*/  FMUL R14, R5, R14 ;  /* 0x0000000e050e7220 */ /* 0x000fc60000400000 */
[----:B-----5:R-:W-:Y:S01]  /*0350*/  FFMA R8, R8, R15, R10 ;  /* 0x0000000f08087223 */ /* 0x020fe2000000000a */
[----:B------:R-:W-:-:S04]  /*0360*/  FFMA R9, R9, R14, R11 ;  /* 0x0000000e09097223 */ /* 0x000fc8000000000b */
[----:B------:R-:W-:Y:S02]  /*0370*/  FSETP.GEU.AND P0, PT, R8, RZ, PT ;  /* 0x000000ff0800720b */ /* 0x000fe40003f0e000 */
[C---:B------:R-:W-:Y:S01]  /*0380*/  FSETP.GEU.AND P1, PT, R9.reuse, RZ, PT ;  /* 0x000000ff0900720b */ /* 0x040fe20003f2e000 */
[----:B-1----:R-:W-:Y:S01]  /*0390*/  IMAD.WIDE R2, R0, 0x4, R2 ;  /* 0x0000000400027825 */ /* 0x002fe200078e0202 */
[----:B------:R-:W-:Y:S02]  /*03a0*/  FSEL R8, R8, RZ, P0 ;  /* 0x000000ff08087208 */ /* 0x000fe40000000000 */
[----:B------:R-:W-:-:S05]  /*03b0*/  FSEL R9, R9, RZ, P1 ;  /* 0x000000ff09097208 */ /* 0x000fca0000800000 */
[----:B------:R-:W-:Y:S01]  /*03c0*/  STG.E.64 desc[UR4][R2.64], R8 ;  /* 0x0000000802007986 */ /* 0x000fe2000c101b04 */
[----:B------:R-:W-:Y:S05]  /*03d0*/  EXIT ;  /* 0x000000000000794d */ /* 0x000fea0003800000 */
.L_x_0:
[----:B------:R-:W-:-:S00]  /*03e0*/  BRA `(.L_x_0) ;  /* 0xfffffffc00fc7947 */ /* 0x000fc0000383ffff */
[----:B------:R-:W-:-:S00]  /*03f0*/  NOP ;  /* 0x0000000000007918 */ /* 0x000fc00000000000 */
        /* <DEDUP_REMOVED lines=8> */
.L_x_1:


//--------------------- .nv.global.init           --------------------------
	.section	.nv.global.init,"aw",@progbits
.nv.global.init:
	.type		_$_str,@object
	.size		_$_str,(_$_str_$_2 - _$_str)
_$_str:
        /*0000*/ 	.byte	0x5f, 0x5f, 0x43, 0x55, 0x44, 0x41, 0x5f, 0x46, 0x54, 0x5a, 0x00
	.type		_$_str_$_2,@object
	.size		_$_str_$_2,(.L_1 - _$_str_$_2)
_$_str_$_2:
        /*000b*/ 	.byte	0x5f, 0x5f, 0x43, 0x55, 0x44, 0x41, 0x5f, 0x50, 0x52, 0x45, 0x43, 0x5f, 0x53, 0x51, 0x52, 0x54
        /*001b*/ 	.byte	0x00
.L_1:


//--------------------- .nv.constant0.triton_poi_fused__native_batch_norm_legit_no_training_relu_5 --------------------------
	.section	.nv.constant0.triton_poi_fused__native_batch_norm_legit_no_training_relu_5,"a",@progbits
	.sectionflags	@""
	.align	4
.nv.constant0.triton_poi_fused__native_batch_norm_legit_no_training_relu_5:
	.zero		580
